	.headerflags	@"EF_CUDA_TEXMODE_UNIFIED EF_CUDA_64BIT_ADDRESS EF_CUDA_ACCELERATORS EF_CUDA_SM90 EF_CUDA_VIRTUAL_SM(EF_CUDA_SM90)"
	.elftype	@"ET_EXEC"


//--------------------- .nv.info                  --------------------------
	.section	.nv.info,"",@"SHT_CUDA_INFO"
	.align	4


	//----- nvinfo : EIATTR_REGCOUNT
	.align		4
        /*0000*/ 	.byte	0x04, 0x2f
        /*0002*/ 	.short	(.L_1 - .L_0)
	.align		4
.L_0:
        /*0004*/ 	.word	index@(triton_poi_fused__safe_softmax_3)
        /*0008*/ 	.word	0x00000014


	//----- nvinfo : EIATTR_MIN_STACK_SIZE
	.align		4
.L_1:
        /*000c*/ 	.byte	0x04, 0x12
        /*000e*/ 	.short	(.L_3 - .L_2)
	.align		4
.L_2:
        /*0010*/ 	.word	index@(triton_poi_fused__safe_softmax_3)
        /*0014*/ 	.word	0x00000000


	//----- nvinfo : EIATTR_FRAME_SIZE
	.align		4
.L_3:
        /*0018*/ 	.byte	0x04, 0x11
        /*001a*/ 	.short	(.L_5 - .L_4)
	.align		4
.L_4:
        /*001c*/ 	.word	index@(triton_poi_fused__safe_softmax_3)
        /*0020*/ 	.word	0x00000000


	//----- nvinfo : EIATTR_MIN_STACK_SIZE
	.align		4
.L_5:
        /*0024*/ 	.byte	0x04, 0x12
        /*0026*/ 	.short	(.L_7 - .L_6)
	.align		4
.L_6:
        /*0028*/ 	.word	index@(triton_poi_fused__safe_softmax_3)
        /*002c*/ 	.word	0x00000000
.L_7:


//--------------------- .nv.info.triton_poi_fused__safe_softmax_3 --------------------------
	.section	.nv.info.triton_poi_fused__safe_softmax_3,"",@"SHT_CUDA_INFO"
	.sectionflags	@""
	.align	4


	//----- nvinfo : EIATTR_CUDA_API_VERSION
	.align		4
        /*0000*/ 	.byte	0x04, 0x37
        /*0002*/ 	.short	(.L_9 - .L_8)
.L_8:
        /*0004*/ 	.word	0x0000007c


	//----- nvinfo : EIATTR_KPARAM_INFO
	.align		4
.L_9:
        /*0008*/ 	.byte	0x04, 0x17
        /*000a*/ 	.short	(.L_11 - .L_10)
.L_10:
        /*000c*/ 	.word	0x00000000
        /*0010*/ 	.short	0x0003
        /*0012*/ 	.short	0x0018
        /*0014*/ 	.byte	0x00, 0xf0, 0x11, 0x00


	//----- nvinfo : EIATTR_KPARAM_INFO
	.align		4
.L_11:
        /*0018*/ 	.byte	0x04, 0x17
        /*001a*/ 	.short	(.L_13 - .L_12)
.L_12:
        /*001c*/ 	.word	0x00000000
        /*0020*/ 	.short	0x0002
        /*0022*/ 	.short	0x0010
        /*0024*/ 	.byte	0x00, 0xf4, 0x21, 0x00


	//----- nvinfo : EIATTR_KPARAM_INFO
	.align		4
.L_13:
        /*0028*/ 	.byte	0x04, 0x17
        /*002a*/ 	.short	(.L_15 - .L_14)
.L_14:
        /*002c*/ 	.word	0x00000000
        /*0030*/ 	.short	0x0001
        /*0032*/ 	.short	0x0008
        /*0034*/ 	.byte	0x00, 0xf4, 0x21, 0x00


	//----- nvinfo : EIATTR_KPARAM_INFO
	.align		4
.L_15:
        /*0038*/ 	.byte	0x04, 0x17
        /*003a*/ 	.short	(.L_17 - .L_16)
.L_16:
        /*003c*/ 	.word	0x00000000
        /*0040*/ 	.short	0x0000
        /*0042*/ 	.short	0x0000
        /*0044*/ 	.byte	0x00, 0xf4, 0x21, 0x00


	//----- nvinfo : EIATTR_SPARSE_MMA_MASK
	.align		4
.L_17:
        /*0048*/ 	.byte	0x03, 0x50
        /*004a*/ 	.short	0x0000


	//----- nvinfo : EIATTR_MAXREG_COUNT
	.align		4
        /*004c*/ 	.byte	0x03, 0x1b
        /*004e*/ 	.short	0x00ff


	//----- nvinfo : EIATTR_EXIT_INSTR_OFFSETS
	.align		4
        /*0050*/ 	.byte	0x04, 0x1c
        /*0052*/ 	.short	(.L_19 - .L_18)


	//   ....[0]....
.L_18:
        /*0054*/ 	.word	0x00000390


	//   ....[1]....
        /*0058*/ 	.word	0x000003b0


	//----- nvinfo : EIATTR_REQNTID
	.align		4
.L_19:
        /*005c*/ 	.byte	0x04, 0x10
        /*005e*/ 	.short	(.L_21 - .L_20)
.L_20:
        /*0060*/ 	.word	0x00000080
        /*0064*/ 	.word	0x00000001
        /*0068*/ 	.word	0x00000001


	//----- nvinfo : EIATTR_CBANK_PARAM_SIZE
	.align		4
.L_21:
        /*006c*/ 	.byte	0x03, 0x19
        /*006e*/ 	.short	0x001c


	//----- nvinfo : EIATTR_PARAM_CBANK
	.align		4
        /*0070*/ 	.byte	0x04, 0x0a
        /*0072*/ 	.short	(.L_23 - .L_22)
	.align		4
.L_22:
        /*0074*/ 	.word	index@(.nv.constant0.triton_poi_fused__safe_softmax_3)
        /*0078*/ 	.short	0x0210
        /*007a*/ 	.short	0x001c


	//----- nvinfo : EIATTR_SW_WAR
	.align		4
.L_23:
        /*007c*/ 	.byte	0x04, 0x36
        /*007e*/ 	.short	(.L_25 - .L_24)
.L_24:
        /*0080*/ 	.word	0x00000008
.L_25:


//--------------------- .nv.callgraph             --------------------------
	.section	.nv.callgraph,"",@"SHT_CUDA_CALLGRAPH"
	.align	4
	.sectionentsize	8
	.align		4
        /*0000*/ 	.word	0x00000000
	.align		4
        /*0004*/ 	.word	0xffffffff
	.align		4
        /*0008*/ 	.word	0x00000000
	.align		4
        /*000c*/ 	.word	0xfffffffe
	.align		4
        /*0010*/ 	.word	0x00000000
	.align		4
        /*0014*/ 	.word	0xfffffffd
	.align		4
        /*0018*/ 	.word	0x00000000
	.align		4
        /*001c*/ 	.word	0xfffffffc


//--------------------- .text.triton_poi_fused__safe_softmax_3 --------------------------
	.section	.text.triton_poi_fused__safe_softmax_3,"ax",@progbits
	.align	128
        .global         triton_poi_fused__safe_softmax_3
        .type           triton_poi_fused__safe_softmax_3,@function
        .size           triton_poi_fused__safe_softmax_3,(.L_x_1 - triton_poi_fused__safe_softmax_3)
        .other          triton_poi_fused__safe_softmax_3,@"STO_CUDA_ENTRY STV_DEFAULT"
triton_poi_fused__safe_softmax_3:
.text.triton_poi_fused__safe_softmax_3:
[----:B------:R-:W0:Y:S01]  /*0000*/  LDC R1, c[0x0][0x28] ;  /* 0x00000a00ff017b82 */ /* 0x000e220000000800 */
[----:B------:R-:W1:Y:S07]  /*0010*/  S2R R5, SR_TID.X ;  /* 0x0000000000057919 */ /* 0x000e6e0000002100 */
[----:B------:R-:W2:Y:S01]  /*0020*/  LDC.64 R2, c[0x0][0x218] ;  /* 0x00008600ff027b82 */ /* 0x000ea20000000a00 */
[----:B------:R-:W-:Y:S01]  /*0030*/  CS2R R12, SRZ ;  /* 0x00000000000c7805 */ /* 0x000fe2000001ff00 */
[----:B------:R-:W-:Y:S01]  /*0040*/  ULDC.64 UR4, c[0x0][0x208] ;  /* 0x0000820000047ab9 */ /* 0x000fe20000000a00 */
[----:B------:R-:W3:Y:S01]  /*0050*/  S2R R0, SR_CTAID.X ;  /* 0x0000000000007919 */ /* 0x000ee20000002500 */
[----:B------:R-:W-:-:S04]  /*0060*/  CS2R R14, SRZ ;  /* 0x00000000000e7805 */ /* 0x000fc8000001ff00 */
[----:B------:R-:W4:Y:S01]  /*0070*/  LDC.64 R6, c[0x0][0x210] ;  /* 0x00008400ff067b82 */ /* 0x000f220000000a00 */
[----:B-1----:R-:W-:Y:S02]  /*0080*/  LOP3.LUT R5, R5, 0x7f, RZ, 0xc0, !PT ;  /* 0x0000007f05057812 */ /* 0x002fe400078ec0ff */
[----:B---3--:R-:W-:-:S03]  /*0090*/  SHF.R.S32.HI R4, RZ, 0x18, R0 ;  /* 0x00000018ff047819 */ /* 0x008fc60000011400 */
[----:B------:R-:W-:Y:S01]  /*00a0*/  IMAD R5, R0, 0x80, R5 ;  /* 0x0000008000057824 */ /* 0x000fe200078e0205 */
[----:B------:R-:W-:-:S04]  /*00b0*/  SGXT R0, R4, 0x1 ;  /* 0x000000010400781a */ /* 0x000fc80000000200 */
[----:B------:R-:W-:Y:S02]  /*00c0*/  ISETP.GE.AND P0, PT, R5, 0x100, PT ;  /* 0x000001000500780c */ /* 0x000fe40003f06270 */
[----:B------:R-:W-:-:S04]  /*00d0*/  LEA.HI R0, R0, R5, RZ, 0x2 ;  /* 0x0000000500007211 */ /* 0x000fc800078f10ff */
[----:B------:R-:W-:-:S05]  /*00e0*/  LOP3.LUT R11, R0, 0xfffffffc, RZ, 0xc0, !PT ;  /* 0xfffffffc000b7812 */ /* 0x000fca00078ec0ff */
[----:B--2---:R-:W-:-:S05]  /*00f0*/  IMAD.WIDE R8, R11, 0x4, R2 ;  /* 0x000000040b087825 */ /* 0x004fca00078e0202 */
[----:B------:R-:W2:Y:S04]  /*0100*/  @!P0 LDG.E.EL R12, desc[UR4][R8.64] ;  /* 0x00000004080c8981 */ /* 0x000ea8000c2e1900 */
[----:B------:R-:W2:Y:S04]  /*0110*/  @!P0 LDG.E.EL R13, desc[UR4][R8.64+0x4] ;  /* 0x00000404080d8981 */ /* 0x000ea8000c2e1900 */
[----:B------:R-:W3:Y:S04]  /*0120*/  @!P0 LDG.E.EL R14, desc[UR4][R8.64+0x8] ;  /* 0x00000804080e8981 */ /* 0x000ee8000c2e1900 */
[----:B------:R1:W5:Y:S01]  /*0130*/  @!P0 LDG.E.EL R15, desc[UR4][R8.64+0xc] ;  /* 0x00000c04080f8981 */ /* 0x000362000c2e1900 */
[----:B------:R-:W-:-:S02]  /*0140*/  IMAD.MOV.U32 R0, RZ, RZ, RZ ;  /* 0x000000ffff007224 */ /* 0x000fc400078e00ff */
[----:B------:R-:W-:Y:S02]  /*0150*/  IMAD.MOV.U32 R4, RZ, RZ, RZ ;  /* 0x000000ffff047224 */ /* 0x000fe400078e00ff */
[----:B----4-:R-:W-:Y:S01]  /*0160*/  IMAD.WIDE R6, R11, 0x4, R6 ;  /* 0x000000040b067825 */ /* 0x010fe200078e0206 */
[----:B------:R-:W-:-:S04]  /*0170*/  CS2R R10, SRZ ;  /* 0x00000000000a7805 */ /* 0x000fc8000001ff00 */
[----:B------:R-:W4:Y:S04]  /*0180*/  @!P0 LDG.E.EL R0, desc[UR4][R6.64] ;  /* 0x0000000406008981 */ /* 0x000f28000c2e1900 */
[----:B------:R-:W4:Y:S01]  /*0190*/  @!P0 LDG.E.EL R4, desc[UR4][R6.64+0x4] ;  /* 0x0000040406048981 */ /* 0x000f22000c2e1900 */
[----:B------:R-:W-:Y:S02]  /*01a0*/  IMAD.MOV.U32 R17, RZ, RZ, RZ ;  /* 0x000000ffff117224 */ /* 0x000fe400078e00ff */
[C---:B-1----:R-:W-:Y:S01]  /*01b0*/  IMAD.WIDE R8, R5.reuse, 0x4, R2 ;  /* 0x0000000405087825 */ /* 0x042fe200078e0202 */
[----:B------:R-:W4:Y:S01]  /*01c0*/  @!P0 LDG.E.EL R10, desc[UR4][R6.64+0x8] ;  /* 0x00000804060a8981 */ /* 0x000f22000c2e1900 */
[----:B------:R-:W1:Y:S03]  /*01d0*/  LDC.64 R2, c[0x0][0x220] ;  /* 0x00008800ff027b82 */ /* 0x000e660000000a00 */
[----:B------:R1:W4:Y:S04]  /*01e0*/  @!P0 LDG.E.EL R11, desc[UR4][R6.64+0xc] ;  /* 0x00000c04060b8981 */ /* 0x000328000c2e1900 */
[----:B------:R-:W4:Y:S01]  /*01f0*/  @!P0 LDG.E R17, desc[UR4][R8.64] ;  /* 0x0000000408118981 */ /* 0x000f22000c1e1900 */
[----:B01----:R-:W-:-:S04]  /*0200*/  IMAD.WIDE R2, R5, 0x4, R2 ;  /* 0x0000000405027825 */ /* 0x003fc800078e0202 */
[----:B--2---:R-:W-:-:S04]  /*0210*/  FADD R13, R13, R12 ;  /* 0x0000000c0d0d7221 */ /* 0x004fc80000000000 */
[----:B---3--:R-:W-:-:S04]  /*0220*/  FADD R14, R13, R14 ;  /* 0x0000000e0d0e7221 */ /* 0x008fc80000000000 */
[----:B-----5:R-:W-:-:S05]  /*0230*/  FADD R14, R14, R15 ;  /* 0x0000000f0e0e7221 */ /* 0x020fca0000000000 */
[C---:B------:R-:W-:Y:S02]  /*0240*/  FSETP.GT.AND P2, PT, |R14|.reuse, 8.50705917302346158658e+37, PT ;  /* 0x7e8000000e00780b */ /* 0x040fe40003f44200 */
[----:B------:R-:W-:Y:S02]  /*0250*/  FSETP.GEU.AND P1, PT, |R14|, 1.175494350822287508e-38, PT ;  /* 0x008000000e00780b */ /* 0x000fe40003f2e200 */
[----:B----4-:R-:W-:Y:S02]  /*0260*/  FSETP.NEU.AND P3, PT, R0, -INF , PT ;  /* 0xff8000000000780b */ /* 0x010fe40003f6d000 */
[----:B------:R-:W-:Y:S02]  /*0270*/  FSETP.NEU.AND P4, PT, R4, -INF , PT ;  /* 0xff8000000400780b */ /* 0x000fe40003f8d000 */
[----:B------:R-:W-:-:S05]  /*0280*/  SEL R0, RZ, 0x1, !P3 ;  /* 0x00000001ff007807 */ /* 0x000fca0005800000 */
[----:B------:R-:W-:Y:S01]  /*0290*/  @P2 FMUL R14, R14, 0.25 ;  /* 0x3e8000000e0e2820 */ /* 0x000fe20000400000 */
[----:B------:R-:W-:Y:S02]  /*02a0*/  SEL R7, RZ, 0x1fffe, !P4 ;  /* 0x0001fffeff077807 */ /* 0x000fe40006000000 */
[----:B------:R-:W-:Y:S01]  /*02b0*/  FSETP.NEU.AND P3, PT, R10, -INF , PT ;  /* 0xff8000000a00780b */ /* 0x000fe20003f6d000 */
[----:B------:R-:W-:Y:S01]  /*02c0*/  @!P1 FMUL R14, R14, 16777216 ;  /* 0x4b8000000e0e9820 */ /* 0x000fe20000400000 */
[----:B------:R-:W-:Y:S01]  /*02d0*/  FSETP.NEU.AND P4, PT, R11, -INF , PT ;  /* 0xff8000000b00780b */ /* 0x000fe20003f8d000 */
[----:B------:R-:W-:Y:S01]  /*02e0*/  IMAD.IADD R4, R0, 0x1, R7 ;  /* 0x0000000100047824 */ /* 0x000fe200078e0207 */
[----:B------:R-:W-:Y:S01]  /*02f0*/  SEL R0, RZ, 0x4, !P3 ;  /* 0x00000004ff007807 */ /* 0x000fe20005800000 */
[----:B------:R-:W-:Y:S01]  /*0300*/  @P2 FMUL R17, R17, 0.25 ;  /* 0x3e80000011112820 */ /* 0x000fe20000400000 */
[----:B------:R-:W-:Y:S01]  /*0310*/  SEL R7, RZ, 0x7fff8, !P4 ;  /* 0x0007fff8ff077807 */ /* 0x000fe20006000000 */
[----:B------:R-:W0:Y:S01]  /*0320*/  MUFU.RCP R14, R14 ;  /* 0x0000000e000e7308 */ /* 0x000e220000001000 */
[----:B------:R-:W-:Y:S01]  /*0330*/  LOP3.LUT R4, R4, 0x3, RZ, 0xc0, !PT ;  /* 0x0000000304047812 */ /* 0x000fe200078ec0ff */
[----:B------:R-:W-:-:S03]  /*0340*/  @!P1 FMUL R17, R17, 16777216 ;  /* 0x4b80000011119820 */ /* 0x000fc60000400000 */
[----:B------:R-:W-:-:S04]  /*0350*/  IADD3 R0, R4, R7, R0 ;  /* 0x0000000704007210 */ /* 0x000fc80007ffe000 */
[----:B------:R-:W-:Y:S01]  /*0360*/  LOP3.LUT P1, RZ, R0, 0xf, RZ, 0xc0, !PT ;  /* 0x0000000f00ff7812 */ /* 0x000fe2000782c0ff */
[----:B0-----:R-:W-:-:S05]  /*0370*/  FMUL R4, R14, R17 ;  /* 0x000000110e047220 */ /* 0x001fca0000400000 */
[----:B------:R-:W-:Y:S01]  /*0380*/  SEL R5, R4, RZ, P1 ;  /* 0x000000ff04057207 */ /* 0x000fe20000800000 */
[----:B------:R-:W-:Y:S06]  /*0390*/  @P0 EXIT ;  /* 0x000000000000094d */ /* 0x000fec0003800000 */
[----:B------:R-:W-:Y:S01]  /*03a0*/  STG.E desc[UR4][R2.64], R5 ;  /* 0x0000000502007986 */ /* 0x000fe2000c101904 */
[----:B------:R-:W-:Y:S05]  /*03b0*/  EXIT ;  /* 0x000000000000794d */ /* 0x000fea0003800000 */
.L_x_0:
[----:B------:R-:W-:-:S00]  /*03c0*/  BRA `(.L_x_0) ;  /* 0xfffffffc00fc7947 */ /* 0x000fc0000383ffff */
[----:B------:R-:W-:-:S00]  /*03d0*/  NOP ;  /* 0x0000000000007918 */ /* 0x000fc00000000000 */
        /* <DEDUP_REMOVED lines=10> */
.L_x_1:


//--------------------- .nv.constant0.triton_poi_fused__safe_softmax_3 --------------------------
	.section	.nv.constant0.triton_poi_fused__safe_softmax_3,"a",@progbits
	.sectionflags	@""
	.align	4
.nv.constant0.triton_poi_fused__safe_softmax_3:
	.zero		556
